//
// Generated by NVIDIA NVVM Compiler
//
// Compiler Build ID: CL-36424714
// Cuda compilation tools, release 13.0, V13.0.88
// Based on NVVM 20.0.0
//

.version 9.0
.target sm_100
.address_size 64

	// .globl	kernel

.visible .entry kernel(
	.param .u64 .ptr .align 1 kernel_param_0,
	.param .u64 .ptr .align 1 kernel_param_1,
	.param .u32 kernel_param_2
)
{
	.reg .b32 	%r<5>;
	.reg .b64 	%rd<5>;

	ld.param.u64 	%rd1, [kernel_param_0];
	ld.param.u64 	%rd2, [kernel_param_1];
	ld.param.u32 	%r1, [kernel_param_2];
	cvta.to.global.u64 	%rd3, %rd2;
	cvta.to.global.u64 	%rd4, %rd1;
	mov.b32 	%r2, 0;
	st.global.u32 	[%rd4], %r2;
	mov.b32 	%r3, 1;
	st.global.u32 	[%rd4+4], %r3;
	mov.b32 	%r4, 2;
	st.global.u32 	[%rd4+8], %r4;
	st.global.u32 	[%rd3], %r1;
	st.global.u32 	[%rd3+4], %r1;
	st.global.u32 	[%rd3+8], %r1;
	ret;

}
	// .globl	kernel2
.visible .entry kernel2(
	.param .u64 .ptr .align 1 kernel2_param_0,
	.param .u64 .ptr .align 1 kernel2_param_1,
	.param .u32 kernel2_param_2
)
{
	.reg .b32 	%r<5>;
	.reg .b64 	%rd<5>;

	ld.param.u64 	%rd1, [kernel2_param_0];
	ld.param.u64 	%rd2, [kernel2_param_1];
	ld.param.u32 	%r1, [kernel2_param_2];
	cvta.to.global.u64 	%rd3, %rd2;
	cvta.to.global.u64 	%rd4, %rd1;
	mov.b32 	%r2, 0;
	st.global.u32 	[%rd4], %r2;
	mov.b32 	%r3, 1;
	st.global.u32 	[%rd4+4], %r3;
	mov.b32 	%r4, 2;
	st.global.u32 	[%rd4+8], %r4;
	st.global.u32 	[%rd3], %r1;
	st.global.u32 	[%rd3+4], %r1;
	st.global.u32 	[%rd3+8], %r1;
	ret;

}


// ===== COMPILED SASS (sm_100) =====

	.target	sm_100

	.elftype	@"ET_EXEC"


//--------------------- .note.nv.tkinfo           --------------------------
	.section	.note.nv.tkinfo,"",@"SHT_NOTE"
	.sectionflags	@"SHF_NOTE_NV_TKINFO"
	.tkinfo
        /*0018*/ 	.word	0x00000002
        /*0030*/ 	.string	""
        /*0030*/ 	.string	"ptxas"
        /*0030*/ 	.string	"Cuda compilation tools, release 13.0, V13.0.88"
        /*0030*/ 	.string	"Build cuda_13.0.r13.0/compiler.36424714_0"
        /*0030*/ 	.string	"-arch sm_100 -m 64 "



//--------------------- .note.nv.cuinfo           --------------------------
	.section	.note.nv.cuinfo,"",@"SHT_NOTE"
	.sectionflags	@"SHF_NOTE_NV_CUINFO"
        /*0018*/ 	.short	0x0002
        /*001a*/ 	.short	0x0064
        /*001c*/ 	.short	0x0082
	.zero		2


//--------------------- .nv.info                  --------------------------
	.section	.nv.info,"",@"SHT_CUDA_INFO"
	.align	4


	//----- nvinfo : EIATTR_REGCOUNT
	.align		4
        /*0000*/ 	.byte	0x04, 0x2f
        /*0002*/ 	.short	(.L_1 - .L_0)
	.align		4
.L_0:
        /*0004*/ 	.word	index@(kernel)
        /*0008*/ 	.word	0x0000000e


	//----- nvinfo : EIATTR_FRAME_SIZE
	.align		4
.L_1:
        /*000c*/ 	.byte	0x04, 0x11
        /*000e*/ 	.short	(.L_3 - .L_2)
	.align		4
.L_2:
        /*0010*/ 	.word	index@(kernel)
        /*0014*/ 	.word	0x00000000


	//----- nvinfo : EIATTR_REGCOUNT
	.align		4
.L_3:
        /*0018*/ 	.byte	0x04, 0x2f
        /*001a*/ 	.short	(.L_5 - .L_4)
	.align		4
.L_4:
        /*001c*/ 	.word	index@(kernel2)
        /*0020*/ 	.word	0x0000000e


	//----- nvinfo : EIATTR_FRAME_SIZE
	.align		4
.L_5:
        /*0024*/ 	.byte	0x04, 0x11
        /*0026*/ 	.short	(.L_7 - .L_6)
	.align		4
.L_6:
        /*0028*/ 	.word	index@(kernel2)
        /*002c*/ 	.word	0x00000000


	//----- nvinfo : EIATTR_MIN_STACK_SIZE
	.align		4
.L_7:
        /*0030*/ 	.byte	0x04, 0x12
        /*0032*/ 	.short	(.L_9 - .L_8)
	.align		4
.L_8:
        /*0034*/ 	.word	index@(kernel2)
        /*0038*/ 	.word	0x00000000


	//----- nvinfo : EIATTR_MIN_STACK_SIZE
	.align		4
.L_9:
        /*003c*/ 	.byte	0x04, 0x12
        /*003e*/ 	.short	(.L_11 - .L_10)
	.align		4
.L_10:
        /*0040*/ 	.word	index@(kernel)
        /*0044*/ 	.word	0x00000000
.L_11:


//--------------------- .nv.compat                --------------------------
	.section	.nv.compat,"",@"SHT_CUDA_COMPAT_INFO"
	.align	4
        /*0000*/ 	.byte	0x02, 0x09, 0x00, 0x00, 0x02, 0x02, 0x01, 0x00, 0x02, 0x05, 0x05, 0x00, 0x03, 0x07, 0x01, 0x01
        /*0010*/ 	.byte	0x02, 0x03, 0x00, 0x00, 0x02, 0x06, 0x01, 0x00, 0x04, 0x0b, 0x08, 0x00, 0x09, 0x00, 0x00, 0x00
        /*0020*/ 	.byte	0x00, 0x00, 0x00, 0x00


//--------------------- .nv.info.kernel2          --------------------------
	.section	.nv.info.kernel2,"",@"SHT_CUDA_INFO"
	.sectionflags	@""
	.align	4


	//----- nvinfo : EIATTR_CUDA_API_VERSION
	.align		4
        /*0000*/ 	.byte	0x04, 0x37
        /*0002*/ 	.short	(.L_13 - .L_12)
.L_12:
        /*0004*/ 	.word	0x00000082


	//----- nvinfo : EIATTR_KPARAM_INFO
	.align		4
.L_13:
        /*0008*/ 	.byte	0x04, 0x17
        /*000a*/ 	.short	(.L_15 - .L_14)
.L_14:
        /*000c*/ 	.word	0x00000000
        /*0010*/ 	.short	0x0002
        /*0012*/ 	.short	0x0010
        /*0014*/ 	.byte	0x00, 0xf0, 0x11, 0x00


	//----- nvinfo : EIATTR_KPARAM_INFO
	.align		4
.L_15:
        /*0018*/ 	.byte	0x04, 0x17
        /*001a*/ 	.short	(.L_17 - .L_16)
.L_16:
        /*001c*/ 	.word	0x00000000
        /*0020*/ 	.short	0x0001
        /*0022*/ 	.short	0x0008
        /*0024*/ 	.byte	0x00, 0xf5, 0x21, 0x00


	//----- nvinfo : EIATTR_KPARAM_INFO
	.align		4
.L_17:
        /*0028*/ 	.byte	0x04, 0x17
        /*002a*/ 	.short	(.L_19 - .L_18)
.L_18:
        /*002c*/ 	.word	0x00000000
        /*0030*/ 	.short	0x0000
        /*0032*/ 	.short	0x0000
        /*0034*/ 	.byte	0x00, 0xf5, 0x21, 0x00


	//----- nvinfo : EIATTR_SPARSE_MMA_MASK
	.align		4
.L_19:
        /*0038*/ 	.byte	0x03, 0x50
        /*003a*/ 	.short	0x0000


	//----- nvinfo : EIATTR_MAXREG_COUNT
	.align		4
        /*003c*/ 	.byte	0x03, 0x1b
        /*003e*/ 	.short	0x00ff


	//----- nvinfo : EIATTR_MERCURY_ISA_VERSION
	.align		4
        /*0040*/ 	.byte	0x03, 0x5f
        /*0042*/ 	.short	0x0101


	//----- nvinfo : EIATTR_VRC_CTA_INIT_COUNT
	.align		4
        /*0044*/ 	.byte	0x02, 0x4a
	.zero		1
	.zero		1


	//----- nvinfo : EIATTR_EXIT_INSTR_OFFSETS
	.align		4
        /*0048*/ 	.byte	0x04, 0x1c
        /*004a*/ 	.short	(.L_21 - .L_20)


	//   ....[0]....
.L_20:
        /*004c*/ 	.word	0x000000d0


	//----- nvinfo : EIATTR_CBANK_PARAM_SIZE
	.align		4
.L_21:
        /*0050*/ 	.byte	0x03, 0x19
        /*0052*/ 	.short	0x0014


	//----- nvinfo : EIATTR_PARAM_CBANK
	.align		4
        /*0054*/ 	.byte	0x04, 0x0a
        /*0056*/ 	.short	(.L_23 - .L_22)
	.align		4
.L_22:
        /*0058*/ 	.word	index@(.nv.constant0.kernel2)
        /*005c*/ 	.short	0x0380
        /*005e*/ 	.short	0x0014


	//----- nvinfo : EIATTR_SW_WAR
	.align		4
.L_23:
        /*0060*/ 	.byte	0x04, 0x36
        /*0062*/ 	.short	(.L_25 - .L_24)
.L_24:
        /*0064*/ 	.word	0x00000008
.L_25:


//--------------------- .nv.info.kernel           --------------------------
	.section	.nv.info.kernel,"",@"SHT_CUDA_INFO"
	.sectionflags	@""
	.align	4


	//----- nvinfo : EIATTR_CUDA_API_VERSION
	.align		4
        /*0000*/ 	.byte	0x04, 0x37
        /*0002*/ 	.short	(.L_27 - .L_26)
.L_26:
        /*0004*/ 	.word	0x00000082


	//----- nvinfo : EIATTR_KPARAM_INFO
	.align		4
.L_27:
        /*0008*/ 	.byte	0x04, 0x17
        /*000a*/ 	.short	(.L_29 - .L_28)
.L_28:
        /*000c*/ 	.word	0x00000000
        /*0010*/ 	.short	0x0002
        /*0012*/ 	.short	0x0010
        /*0014*/ 	.byte	0x00, 0xf0, 0x11, 0x00


	//----- nvinfo : EIATTR_KPARAM_INFO
	.align		4
.L_29:
        /*0018*/ 	.byte	0x04, 0x17
        /*001a*/ 	.short	(.L_31 - .L_30)
.L_30:
        /*001c*/ 	.word	0x00000000
        /*0020*/ 	.short	0x0001
        /*0022*/ 	.short	0x0008
        /*0024*/ 	.byte	0x00, 0xf5, 0x21, 0x00


	//----- nvinfo : EIATTR_KPARAM_INFO
	.align		4
.L_31:
        /*0028*/ 	.byte	0x04, 0x17
        /*002a*/ 	.short	(.L_33 - .L_32)
.L_32:
        /*002c*/ 	.word	0x00000000
        /*0030*/ 	.short	0x0000
        /*0032*/ 	.short	0x0000
        /*0034*/ 	.byte	0x00, 0xf5, 0x21, 0x00


	//----- nvinfo : EIATTR_SPARSE_MMA_MASK
	.align		4
.L_33:
        /*0038*/ 	.byte	0x03, 0x50
        /*003a*/ 	.short	0x0000


	//----- nvinfo : EIATTR_MAXREG_COUNT
	.align		4
        /*003c*/ 	.byte	0x03, 0x1b
        /*003e*/ 	.short	0x00ff


	//----- nvinfo : EIATTR_MERCURY_ISA_VERSION
	.align		4
        /*0040*/ 	.byte	0x03, 0x5f
        /*0042*/ 	.short	0x0101


	//----- nvinfo : EIATTR_VRC_CTA_INIT_COUNT
	.align		4
        /*0044*/ 	.byte	0x02, 0x4a
	.zero		1
	.zero		1


	//----- nvinfo : EIATTR_EXIT_INSTR_OFFSETS
	.align		4
        /*0048*/ 	.byte	0x04, 0x1c
        /*004a*/ 	.short	(.L_35 - .L_34)


	//   ....[0]....
.L_34:
        /*004c*/ 	.word	0x000000d0


	//----- nvinfo : EIATTR_CBANK_PARAM_SIZE
	.align		4
.L_35:
        /*0050*/ 	.byte	0x03, 0x19
        /*0052*/ 	.short	0x0014


	//----- nvinfo : EIATTR_PARAM_CBANK
	.align		4
        /*0054*/ 	.byte	0x04, 0x0a
        /*0056*/ 	.short	(.L_37 - .L_36)
	.align		4
.L_36:
        /*0058*/ 	.word	index@(.nv.constant0.kernel)
        /*005c*/ 	.short	0x0380
        /*005e*/ 	.short	0x0014


	//----- nvinfo : EIATTR_SW_WAR
	.align		4
.L_37:
        /*0060*/ 	.byte	0x04, 0x36
        /*0062*/ 	.short	(.L_39 - .L_38)
.L_38:
        /*0064*/ 	.word	0x00000008
.L_39:


//--------------------- .nv.callgraph             --------------------------
	.section	.nv.callgraph,"",@"SHT_CUDA_CALLGRAPH"
	.align	4
	.sectionentsize	8
	.align		4
        /*0000*/ 	.word	0x00000000
	.align		4
        /*0004*/ 	.word	0xffffffff
	.align		4
        /*0008*/ 	.word	0x00000000
	.align		4
        /*000c*/ 	.word	0xfffffffe
	.align		4
        /*0010*/ 	.word	0x00000000
	.align		4
        /*0014*/ 	.word	0xfffffffd
	.align		4
        /*0018*/ 	.word	0x00000000
	.align		4
        /*001c*/ 	.word	0xfffffffc


//--------------------- .text.kernel2             --------------------------
	.section	.text.kernel2,"ax",@progbits
	.align	128
        .global         kernel2
        .type           kernel2,@function
        .size           kernel2,(.L_x_2 - kernel2)
        .other          kernel2,@"STO_CUDA_ENTRY STV_DEFAULT"
kernel2:
.text.kernel2:
[----:B------:R-:W-:Y:S08]  /*0000*/  LDC R1, c[0x0][0x37c] ;  /* 0x0000df00ff017b82 */ /* 0x000ff00000000800 */
[----:B------:R-:W0:Y:S01]  /*0010*/  LDC.64 R2, c[0x0][0x380] ;  /* 0x0000e000ff027b82 */ /* 0x000e220000000a00 */
[----:B------:R-:W0:Y:S01]  /*0020*/  LDCU.64 UR4, c[0x0][0x358] ;  /* 0x00006b00ff0477ac */ /* 0x000e220008000a00 */
[----:B------:R-:W-:Y:S01]  /*0030*/  HFMA2 R7, -RZ, RZ, 0, 5.9604644775390625e-08 ;  /* 0x00000001ff077431 */ /* 0x000fe200000001ff */
[----:B------:R-:W-:-:S05]  /*0040*/  MOV R9, 0x2 ;  /* 0x0000000200097802 */ /* 0x000fca0000000f00 */
[----:B------:R-:W1:Y:S08]  /*0050*/  LDC R11, c[0x0][0x390] ;  /* 0x0000e400ff0b7b82 */ /* 0x000e700000000800 */
[----:B------:R-:W1:Y:S01]  /*0060*/  LDC.64 R4, c[0x0][0x388] ;  /* 0x0000e200ff047b82 */ /* 0x000e620000000a00 */
[----:B0-----:R-:W-:Y:S04]  /*0070*/  STG.E desc[UR4][R2.64+0x4], R7 ;  /* 0x0000040702007986 */ /* 0x001fe8000c101904 */
[----:B------:R-:W-:Y:S04]  /*0080*/  STG.E desc[UR4][R2.64+0x8], R9 ;  /* 0x0000080902007986 */ /* 0x000fe8000c101904 */
[----:B------:R-:W-:Y:S04]  /*0090*/  STG.E desc[UR4][R2.64], RZ ;  /* 0x000000ff02007986 */ /* 0x000fe8000c101904 */
[----:B-1----:R-:W-:Y:S04]  /*00a0*/  STG.E desc[UR4][R4.64], R11 ;  /* 0x0000000b04007986 */ /* 0x002fe8000c101904 */
[----:B------:R-:W-:Y:S04]  /*00b0*/  STG.E desc[UR4][R4.64+0x4], R11 ;  /* 0x0000040b04007986 */ /* 0x000fe8000c101904 */
[----:B------:R-:W-:Y:S01]  /*00c0*/  STG.E desc[UR4][R4.64+0x8], R11 ;  /* 0x0000080b04007986 */ /* 0x000fe2000c101904 */
[----:B------:R-:W-:Y:S05]  /*00d0*/  EXIT ;  /* 0x000000000000794d */ /* 0x000fea0003800000 */
.L_x_0:
[----:B------:R-:W-:-:S00]  /*00e0*/  BRA `(.L_x_0) ;  /* 0xfffffffc00fc7947 */ /* 0x000fc0000383ffff */
[----:B------:R-:W-:-:S00]  /*00f0*/  NOP ;  /* 0x0000000000007918 */ /* 0x000fc00000000000 */
        /* <DEDUP_REMOVED lines=8> */
.L_x_2:


//--------------------- .text.kernel              --------------------------
	.section	.text.kernel,"ax",@progbits
	.align	128
        .global         kernel
        .type           kernel,@function
        .size           kernel,(.L_x_3 - kernel)
        .other          kernel,@"STO_CUDA_ENTRY STV_DEFAULT"
kernel:
.text.kernel:
        /* <DEDUP_REMOVED lines=14> */
.L_x_1:
        /* <DEDUP_REMOVED lines=10> */
.L_x_3:


//--------------------- .nv.shared.reserved.0     --------------------------
	.section	.nv.shared.reserved.0,"aw",@nobits
	.weak		__nv_reservedSMEM_offset_0_alias
	.size		__nv_reservedSMEM_offset_0_alias, 0, 64
	.other		__nv_reservedSMEM_offset_0_alias,@"STO_CUDA_RESERVED_SHARED STV_DEFAULT"
__nv_reservedSMEM_offset_0_alias:
	.zero		0
	.zero		64


//--------------------- .nv.constant0.kernel2     --------------------------
	.section	.nv.constant0.kernel2,"a",@progbits
	.sectionflags	@""
	.align	4
.nv.constant0.kernel2:
	.zero		916


//--------------------- .nv.constant0.kernel      --------------------------
	.section	.nv.constant0.kernel,"a",@progbits
	.sectionflags	@""
	.align	4
.nv.constant0.kernel:
	.zero		916


//--------------------- SYMBOLS --------------------------

	.type		.nv.reservedSmem.offset0,@object
	.size		.nv.reservedSmem.offset0,0x4
